//
// Generated by NVIDIA NVVM Compiler
//
// Compiler Build ID: CL-36424714
// Cuda compilation tools, release 13.0, V13.0.88
// Based on NVVM 20.0.0
//

.version 9.0
.target sm_100
.address_size 64

	// .globl	_Z14topk_selectionPKfPiPfiii
.extern .shared .align 16 .b8 shared_mem[];

.visible .entry _Z14topk_selectionPKfPiPfiii(
	.param .u64 .ptr .align 1 _Z14topk_selectionPKfPiPfiii_param_0,
	.param .u64 .ptr .align 1 _Z14topk_selectionPKfPiPfiii_param_1,
	.param .u64 .ptr .align 1 _Z14topk_selectionPKfPiPfiii_param_2,
	.param .u32 _Z14topk_selectionPKfPiPfiii_param_3,
	.param .u32 _Z14topk_selectionPKfPiPfiii_param_4,
	.param .u32 _Z14topk_selectionPKfPiPfiii_param_5
)
{
	.reg .pred 	%p<9>;
	.reg .b32 	%r<33>;
	.reg .b32 	%f<8>;
	.reg .b64 	%rd<15>;

	ld.param.u64 	%rd1, [_Z14topk_selectionPKfPiPfiii_param_0];
	ld.param.u64 	%rd2, [_Z14topk_selectionPKfPiPfiii_param_1];
	ld.param.u64 	%rd3, [_Z14topk_selectionPKfPiPfiii_param_2];
	ld.param.u32 	%r14, [_Z14topk_selectionPKfPiPfiii_param_3];
	ld.param.u32 	%r15, [_Z14topk_selectionPKfPiPfiii_param_4];
	ld.param.u32 	%r16, [_Z14topk_selectionPKfPiPfiii_param_5];
	mov.u32 	%r1, %ctaid.x;
	setp.ge.s32 	%p1, %r1, %r16;
	@%p1 bra 	$L__BB0_13;
	mov.u32 	%r2, %ntid.x;
	shl.b32 	%r3, %r2, 2;
	mov.u32 	%r4, %tid.x;
	setp.ge.s32 	%p2, %r4, %r14;
	mov.f32 	%f7, 0f7F7FFFFF;
	mov.b32 	%r30, -1;
	@%p2 bra 	$L__BB0_3;
	mul.lo.s32 	%r18, %r14, %r1;
	cvt.s64.s32 	%rd4, %r18;
	cvt.u64.u32 	%rd5, %r4;
	add.s64 	%rd6, %rd4, %rd5;
	cvta.to.global.u64 	%rd7, %rd1;
	shl.b64 	%rd8, %rd6, 2;
	add.s64 	%rd9, %rd7, %rd8;
	ld.global.nc.f32 	%f7, [%rd9];
	mov.u32 	%r30, %r4;
$L__BB0_3:
	shl.b32 	%r19, %r4, 2;
	mov.u32 	%r20, shared_mem;
	add.s32 	%r6, %r20, %r19;
	st.shared.f32 	[%r6], %f7;
	add.s32 	%r7, %r6, %r3;
	st.shared.u32 	[%r7], %r30;
	bar.sync 	0;
	setp.lt.s32 	%p3, %r15, 1;
	@%p3 bra 	$L__BB0_11;
	mov.b32 	%r31, 0;
$L__BB0_5:
	not.b32 	%r22, %r31;
	add.s32 	%r9, %r14, %r22;
	setp.ge.s32 	%p4, %r4, %r9;
	@%p4 bra 	$L__BB0_10;
	mov.u32 	%r32, %r4;
$L__BB0_7:
	shl.b32 	%r23, %r32, 2;
	add.s32 	%r11, %r20, %r23;
	ld.shared.f32 	%f3, [%r11];
	ld.shared.f32 	%f4, [%r11+4];
	setp.leu.f32 	%p5, %f3, %f4;
	@%p5 bra 	$L__BB0_9;
	st.shared.f32 	[%r11], %f4;
	st.shared.f32 	[%r11+4], %f3;
	add.s32 	%r25, %r11, %r3;
	ld.shared.u32 	%r26, [%r25];
	ld.shared.u32 	%r27, [%r25+4];
	st.shared.u32 	[%r25], %r27;
	st.shared.u32 	[%r25+4], %r26;
$L__BB0_9:
	add.s32 	%r32, %r32, %r2;
	setp.lt.s32 	%p6, %r32, %r9;
	@%p6 bra 	$L__BB0_7;
$L__BB0_10:
	bar.sync 	0;
	add.s32 	%r31, %r31, 1;
	setp.ne.s32 	%p7, %r31, %r15;
	@%p7 bra 	$L__BB0_5;
$L__BB0_11:
	setp.ge.s32 	%p8, %r4, %r15;
	@%p8 bra 	$L__BB0_13;
	ld.shared.u32 	%r28, [%r7];
	mad.lo.s32 	%r29, %r15, %r1, %r4;
	cvta.to.global.u64 	%rd10, %rd2;
	mul.wide.u32 	%rd11, %r29, 4;
	add.s64 	%rd12, %rd10, %rd11;
	st.global.u32 	[%rd12], %r28;
	ld.shared.f32 	%f6, [%r6];
	cvta.to.global.u64 	%rd13, %rd3;
	add.s64 	%rd14, %rd13, %rd11;
	st.global.f32 	[%rd14], %f6;
$L__BB0_13:
	ret;

}


// ===== COMPILED SASS (sm_100) =====

	.target	sm_100

	.elftype	@"ET_EXEC"


//--------------------- .note.nv.tkinfo           --------------------------
	.section	.note.nv.tkinfo,"",@"SHT_NOTE"
	.sectionflags	@"SHF_NOTE_NV_TKINFO"
	.tkinfo
        /*0018*/ 	.word	0x00000002
        /*0030*/ 	.string	""
        /*0030*/ 	.string	"ptxas"
        /*0030*/ 	.string	"Cuda compilation tools, release 13.0, V13.0.88"
        /*0030*/ 	.string	"Build cuda_13.0.r13.0/compiler.36424714_0"
        /*0030*/ 	.string	"-arch sm_100 -m 64 "



//--------------------- .note.nv.cuinfo           --------------------------
	.section	.note.nv.cuinfo,"",@"SHT_NOTE"
	.sectionflags	@"SHF_NOTE_NV_CUINFO"
        /*0018*/ 	.short	0x0002
        /*001a*/ 	.short	0x0064
        /*001c*/ 	.short	0x0082
	.zero		2


//--------------------- .nv.info                  --------------------------
	.section	.nv.info,"",@"SHT_CUDA_INFO"
	.align	4


	//----- nvinfo : EIATTR_REGCOUNT
	.align		4
        /*0000*/ 	.byte	0x04, 0x2f
        /*0002*/ 	.short	(.L_1 - .L_0)
	.align		4
.L_0:
        /*0004*/ 	.word	index@(_Z14topk_selectionPKfPiPfiii)
        /*0008*/ 	.word	0x00000010


	//----- nvinfo : EIATTR_FRAME_SIZE
	.align		4
.L_1:
        /*000c*/ 	.byte	0x04, 0x11
        /*000e*/ 	.short	(.L_3 - .L_2)
	.align		4
.L_2:
        /*0010*/ 	.word	index@(_Z14topk_selectionPKfPiPfiii)
        /*0014*/ 	.word	0x00000000


	//----- nvinfo : EIATTR_MIN_STACK_SIZE
	.align		4
.L_3:
        /*0018*/ 	.byte	0x04, 0x12
        /*001a*/ 	.short	(.L_5 - .L_4)
	.align		4
.L_4:
        /*001c*/ 	.word	index@(_Z14topk_selectionPKfPiPfiii)
        /*0020*/ 	.word	0x00000000
.L_5:


//--------------------- .nv.compat                --------------------------
	.section	.nv.compat,"",@"SHT_CUDA_COMPAT_INFO"
	.align	4
        /*0000*/ 	.byte	0x02, 0x09, 0x00, 0x00, 0x02, 0x02, 0x01, 0x00, 0x02, 0x05, 0x05, 0x00, 0x03, 0x07, 0x01, 0x01
        /*0010*/ 	.byte	0x02, 0x03, 0x00, 0x00, 0x02, 0x06, 0x01, 0x00, 0x04, 0x0b, 0x08, 0x00, 0x09, 0x00, 0x00, 0x00
        /*0020*/ 	.byte	0x00, 0x00, 0x00, 0x00


//--------------------- .nv.info._Z14topk_selectionPKfPiPfiii --------------------------
	.section	.nv.info._Z14topk_selectionPKfPiPfiii,"",@"SHT_CUDA_INFO"
	.sectionflags	@""
	.align	4


	//----- nvinfo : EIATTR_CUDA_API_VERSION
	.align		4
        /*0000*/ 	.byte	0x04, 0x37
        /*0002*/ 	.short	(.L_7 - .L_6)
.L_6:
        /*0004*/ 	.word	0x00000082


	//----- nvinfo : EIATTR_KPARAM_INFO
	.align		4
.L_7:
        /*0008*/ 	.byte	0x04, 0x17
        /*000a*/ 	.short	(.L_9 - .L_8)
.L_8:
        /*000c*/ 	.word	0x00000000
        /*0010*/ 	.short	0x0005
        /*0012*/ 	.short	0x0020
        /*0014*/ 	.byte	0x00, 0xf0, 0x11, 0x00


	//----- nvinfo : EIATTR_KPARAM_INFO
	.align		4
.L_9:
        /*0018*/ 	.byte	0x04, 0x17
        /*001a*/ 	.short	(.L_11 - .L_10)
.L_10:
        /*001c*/ 	.word	0x00000000
        /*0020*/ 	.short	0x0004
        /*0022*/ 	.short	0x001c
        /*0024*/ 	.byte	0x00, 0xf0, 0x11, 0x00


	//----- nvinfo : EIATTR_KPARAM_INFO
	.align		4
.L_11:
        /*0028*/ 	.byte	0x04, 0x17
        /*002a*/ 	.short	(.L_13 - .L_12)
.L_12:
        /*002c*/ 	.word	0x00000000
        /*0030*/ 	.short	0x0003
        /*0032*/ 	.short	0x0018
        /*0034*/ 	.byte	0x00, 0xf0, 0x11, 0x00


	//----- nvinfo : EIATTR_KPARAM_INFO
	.align		4
.L_13:
        /*0038*/ 	.byte	0x04, 0x17
        /*003a*/ 	.short	(.L_15 - .L_14)
.L_14:
        /*003c*/ 	.word	0x00000000
        /*0040*/ 	.short	0x0002
        /*0042*/ 	.short	0x0010
        /*0044*/ 	.byte	0x00, 0xf5, 0x21, 0x00


	//----- nvinfo : EIATTR_KPARAM_INFO
	.align		4
.L_15:
        /*0048*/ 	.byte	0x04, 0x17
        /*004a*/ 	.short	(.L_17 - .L_16)
.L_16:
        /*004c*/ 	.word	0x00000000
        /*0050*/ 	.short	0x0001
        /*0052*/ 	.short	0x0008
        /*0054*/ 	.byte	0x00, 0xf5, 0x21, 0x00


	//----- nvinfo : EIATTR_KPARAM_INFO
	.align		4
.L_17:
        /*0058*/ 	.byte	0x04, 0x17
        /*005a*/ 	.short	(.L_19 - .L_18)
.L_18:
        /*005c*/ 	.word	0x00000000
        /*0060*/ 	.short	0x0000
        /*0062*/ 	.short	0x0000
        /*0064*/ 	.byte	0x00, 0xf5, 0x21, 0x00


	//----- nvinfo : EIATTR_SPARSE_MMA_MASK
	.align		4
.L_19:
        /*0068*/ 	.byte	0x03, 0x50
        /*006a*/ 	.short	0x0000


	//----- nvinfo : EIATTR_MAXREG_COUNT
	.align		4
        /*006c*/ 	.byte	0x03, 0x1b
        /*006e*/ 	.short	0x00ff


	//----- nvinfo : EIATTR_NUM_BARRIERS
	.align		4
        /*0070*/ 	.byte	0x02, 0x4c
        /*0072*/ 	.byte	0x01
	.zero		1


	//----- nvinfo : EIATTR_MERCURY_ISA_VERSION
	.align		4
        /*0074*/ 	.byte	0x03, 0x5f
        /*0076*/ 	.short	0x0101


	//----- nvinfo : EIATTR_VRC_CTA_INIT_COUNT
	.align		4
        /*0078*/ 	.byte	0x02, 0x4a
	.zero		1
	.zero		1


	//----- nvinfo : EIATTR_EXIT_INSTR_OFFSETS
	.align		4
        /*007c*/ 	.byte	0x04, 0x1c
        /*007e*/ 	.short	(.L_21 - .L_20)


	//   ....[0]....
.L_20:
        /*0080*/ 	.word	0x00000040


	//   ....[1]....
        /*0084*/ 	.word	0x000003c0


	//   ....[2]....
        /*0088*/ 	.word	0x00000460


	//----- nvinfo : EIATTR_CRS_STACK_SIZE
	.align		4
.L_21:
        /*008c*/ 	.byte	0x04, 0x1e
        /*008e*/ 	.short	(.L_23 - .L_22)
.L_22:
        /*0090*/ 	.word	0x00000000


	//----- nvinfo : EIATTR_CBANK_PARAM_SIZE
	.align		4
.L_23:
        /*0094*/ 	.byte	0x03, 0x19
        /*0096*/ 	.short	0x0024


	//----- nvinfo : EIATTR_PARAM_CBANK
	.align		4
        /*0098*/ 	.byte	0x04, 0x0a
        /*009a*/ 	.short	(.L_25 - .L_24)
	.align		4
.L_24:
        /*009c*/ 	.word	index@(.nv.constant0._Z14topk_selectionPKfPiPfiii)
        /*00a0*/ 	.short	0x0380
        /*00a2*/ 	.short	0x0024


	//----- nvinfo : EIATTR_SW_WAR
	.align		4
.L_25:
        /*00a4*/ 	.byte	0x04, 0x36
        /*00a6*/ 	.short	(.L_27 - .L_26)
.L_26:
        /*00a8*/ 	.word	0x00000008
.L_27:


//--------------------- .nv.callgraph             --------------------------
	.section	.nv.callgraph,"",@"SHT_CUDA_CALLGRAPH"
	.align	4
	.sectionentsize	8
	.align		4
        /*0000*/ 	.word	0x00000000
	.align		4
        /*0004*/ 	.word	0xffffffff
	.align		4
        /*0008*/ 	.word	0x00000000
	.align		4
        /*000c*/ 	.word	0xfffffffe
	.align		4
        /*0010*/ 	.word	0x00000000
	.align		4
        /*0014*/ 	.word	0xfffffffd
	.align		4
        /*0018*/ 	.word	0x00000000
	.align		4
        /*001c*/ 	.word	0xfffffffc


//--------------------- .text._Z14topk_selectionPKfPiPfiii --------------------------
	.section	.text._Z14topk_selectionPKfPiPfiii,"ax",@progbits
	.align	128
        .global         _Z14topk_selectionPKfPiPfiii
        .type           _Z14topk_selectionPKfPiPfiii,@function
        .size           _Z14topk_selectionPKfPiPfiii,(.L_x_6 - _Z14topk_selectionPKfPiPfiii)
        .other          _Z14topk_selectionPKfPiPfiii,@"STO_CUDA_ENTRY STV_DEFAULT"
_Z14topk_selectionPKfPiPfiii:
.text._Z14topk_selectionPKfPiPfiii:
[----:B------:R-:W-:Y:S08]  /*0000*/  LDC R1, c[0x0][0x37c] ;  /* 0x0000df00ff017b82 */ /* 0x000ff00000000800 */
[----:B------:R-:W0:Y:S08]  /*0010*/  S2UR UR7, SR_CTAID.X ;  /* 0x00000000000779c3 */ /* 0x000e300000002500 */
[----:B------:R-:W0:Y:S02]  /*0020*/  LDC R0, c[0x0][0x3a0] ;  /* 0x0000e800ff007b82 */ /* 0x000e240000000800 */
[----:B0-----:R-:W-:-:S13]  /*0030*/  ISETP.LE.AND P0, PT, R0, UR7, PT ;  /* 0x0000000700007c0c */ /* 0x001fda000bf03270 */
[----:B------:R-:W-:Y:S05]  /*0040*/  @P0 EXIT ;  /* 0x000000000000094d */ /* 0x000fea0003800000 */
[----:B------:R-:W0:Y:S01]  /*0050*/  S2R R11, SR_TID.X ;  /* 0x00000000000b7919 */ /* 0x000e220000002100 */
[----:B------:R-:W0:Y:S01]  /*0060*/  LDC R0, c[0x0][0x398] ;  /* 0x0000e600ff007b82 */ /* 0x000e220000000800 */
[----:B------:R-:W1:Y:S01]  /*0070*/  LDCU.64 UR10, c[0x0][0x358] ;  /* 0x00006b00ff0a77ac */ /* 0x000e620008000a00 */
[----:B0-----:R-:W-:-:S13]  /*0080*/  ISETP.GE.AND P0, PT, R11, R0, PT ;  /* 0x000000000b00720c */ /* 0x001fda0003f06270 */
[----:B------:R-:W0:Y:S01]  /*0090*/  @!P0 LDC.64 R4, c[0x0][0x380] ;  /* 0x0000e000ff048b82 */ /* 0x000e220000000a00 */
[----:B------:R-:W-:-:S05]  /*00a0*/  @!P0 IMAD R0, R0, UR7, RZ ;  /* 0x0000000700008c24 */ /* 0x000fca000f8e02ff */
[----:B------:R-:W-:-:S04]  /*00b0*/  @!P0 IADD3 R3, P1, PT, R0, R11, RZ ;  /* 0x0000000b00038210 */ /* 0x000fc80007f3e0ff */
[----:B------:R-:W-:Y:S02]  /*00c0*/  @!P0 LEA.HI.X.SX32 R0, R0, RZ, 0x1, P1 ;  /* 0x000000ff00008211 */ /* 0x000fe400008f0eff */
[----:B0-----:R-:W-:-:S04]  /*00d0*/  @!P0 LEA R2, P1, R3, R4, 0x2 ;  /* 0x0000000403028211 */ /* 0x001fc800078210ff */
[----:B------:R-:W-:Y:S01]  /*00e0*/  @!P0 LEA.HI.X R3, R3, R5, R0, 0x2, P1 ;  /* 0x0000000503038211 */ /* 0x000fe200008f1400 */
[----:B------:R-:W-:-:S06]  /*00f0*/  IMAD.MOV.U32 R0, RZ, RZ, 0x7f7fffff ;  /* 0x7f7fffffff007424 */ /* 0x000fcc00078e00ff */
[----:B-1----:R-:W2:Y:S01]  /*0100*/  @!P0 LDG.E.CONSTANT R0, desc[UR10][R2.64] ;  /* 0x0000000a02008981 */ /* 0x002ea2000c1e9900 */
[----:B------:R-:W0:Y:S01]  /*0110*/  S2UR UR5, SR_CgaCtaId ;  /* 0x00000000000579c3 */ /* 0x000e220000008800 */
[----:B------:R-:W-:Y:S01]  /*0120*/  UMOV UR4, 0x400 ;  /* 0x0000040000047882 */ /* 0x000fe20000000000 */
[----:B------:R-:W-:Y:S02]  /*0130*/  IMAD.MOV.U32 R4, RZ, RZ, -0x1 ;  /* 0xffffffffff047424 */ /* 0x000fe400078e00ff */
[----:B------:R-:W-:-:S04]  /*0140*/  @!P0 IMAD.MOV.U32 R4, RZ, RZ, R11 ;  /* 0x000000ffff048224 */ /* 0x000fc800078e000b */
[----:B------:R-:W1:Y:S01]  /*0150*/  LDC R6, c[0x0][0x360] ;  /* 0x0000d800ff067b82 */ /* 0x000e620000000800 */
[----:B0-----:R-:W-:Y:S01]  /*0160*/  ULEA UR5, UR5, UR4, 0x18 ;  /* 0x0000000405057291 */ /* 0x001fe2000f8ec0ff */
[----:B------:R-:W0:Y:S05]  /*0170*/  LDCU UR4, c[0x0][0x39c] ;  /* 0x00007380ff0477ac */ /* 0x000e2a0008000800 */
[----:B------:R-:W-:-:S05]  /*0180*/  LEA R7, R11, UR5, 0x2 ;  /* 0x000000050b077c11 */ /* 0x000fca000f8e10ff */
[----:B-1----:R-:W-:Y:S01]  /*0190*/  IMAD R9, R6, 0x4, R7 ;  /* 0x0000000406097824 */ /* 0x002fe200078e0207 */
[----:B0-----:R-:W-:Y:S01]  /*01a0*/  UISETP.GE.AND UP0, UPT, UR4, 0x1, UPT ;  /* 0x000000010400788c */ /* 0x001fe2000bf06270 */
[----:B--2---:R0:W-:Y:S04]  /*01b0*/  STS [R7], R0 ;  /* 0x0000000007007388 */ /* 0x0041e80000000800 */
[----:B------:R0:W-:Y:S01]  /*01c0*/  STS [R9], R4 ;  /* 0x0000000409007388 */ /* 0x0001e20000000800 */
[----:B------:R-:W-:Y:S06]  /*01d0*/  BAR.SYNC.DEFER_BLOCKING 0x0 ;  /* 0x0000000000007b1d */ /* 0x000fec0000010000 */
[----:B------:R-:W-:Y:S05]  /*01e0*/  BRA.U !UP0, `(.L_x_0) ;  /* 0x00000001086c7547 */ /* 0x000fea000b800000 */
[----:B------:R-:W-:-:S05]  /*01f0*/  UMOV UR4, URZ ;  /* 0x000000ff00047c82 */ /* 0x000fca0008000000 */
.L_x_4:
[----:B------:R-:W1:Y:S01]  /*0200*/  LDCU.64 UR8, c[0x0][0x398] ;  /* 0x00007300ff0877ac */ /* 0x000e620008000a00 */
[----:B------:R-:W-:Y:S01]  /*0210*/  BSSY.RECONVERGENT B0, `(.L_x_1) ;  /* 0x0000016000007945 */ /* 0x000fe20003800200 */
[----:B------:R-:W-:Y:S02]  /*0220*/  ULOP3.LUT UR6, URZ, UR4, URZ, 0x33, !UPT ;  /* 0x00000004ff067292 */ /* 0x000fe4000f8e33ff */
[----:B------:R-:W-:Y:S02]  /*0230*/  UIADD3 UR4, UPT, UPT, UR4, 0x1, URZ ;  /* 0x0000000104047890 */ /* 0x000fe4000fffe0ff */
[----:B-1----:R-:W-:Y:S02]  /*0240*/  UIADD3 UR6, UPT, UPT, UR6, UR8, URZ ;  /* 0x0000000806067290 */ /* 0x002fe4000fffe0ff */
[----:B------:R-:W-:-:S04]  /*0250*/  UISETP.NE.AND UP0, UPT, UR4, UR9, UPT ;  /* 0x000000090400728c */ /* 0x000fc8000bf05270 */
[----:B------:R-:W-:-:S13]  /*0260*/  ISETP.GE.AND P0, PT, R11, UR6, PT ;  /* 0x000000060b007c0c */ /* 0x000fda000bf06270 */
[----:B------:R-:W-:Y:S05]  /*0270*/  @P0 BRA `(.L_x_2) ;  /* 0x00000000003c0947 */ /* 0x000fea0003800000 */
[----:B0-----:R-:W-:-:S07]  /*0280*/  IMAD.MOV.U32 R0, RZ, RZ, R11 ;  /* 0x000000ffff007224 */ /* 0x001fce00078e000b */
.L_x_3:
[----:B------:R-:W-:Y:S01]  /*0290*/  LEA R13, R0, UR5, 0x2 ;  /* 0x00000005000d7c11 */ /* 0x000fe2000f8e10ff */
[----:B------:R-:W-:-:S04]  /*02a0*/  IMAD.IADD R0, R6, 0x1, R0 ;  /* 0x0000000106007824 */ /* 0x000fc800078e0200 */
[----:B------:R-:W-:Y:S04]  /*02b0*/  LDS R4, [R13] ;  /* 0x000000000d047984 */ /* 0x000fe80000000800 */
[----:B------:R-:W0:Y:S02]  /*02c0*/  LDS R8, [R13+0x4] ;  /* 0x000004000d087984 */ /* 0x000e240000000800 */
[----:B0-----:R-:W-:-:S13]  /*02d0*/  FSETP.GT.AND P0, PT, R4, R8, PT ;  /* 0x000000080400720b */ /* 0x001fda0003f04000 */
[----:B------:R-:W-:Y:S01]  /*02e0*/  @P0 IMAD R2, R6, 0x4, R13 ;  /* 0x0000000406020824 */ /* 0x000fe200078e020d */
[----:B------:R-:W-:Y:S04]  /*02f0*/  @P0 STS [R13], R8 ;  /* 0x000000080d000388 */ /* 0x000fe80000000800 */
[----:B------:R-:W-:Y:S04]  /*0300*/  @P0 STS [R13+0x4], R4 ;  /* 0x000004040d000388 */ /* 0x000fe80000000800 */
[----:B------:R-:W0:Y:S04]  /*0310*/  @P0 LDS R5, [R2+0x4] ;  /* 0x0000040002050984 */ /* 0x000e280000000800 */
[----:B------:R-:W1:Y:S04]  /*0320*/  @P0 LDS R3, [R2] ;  /* 0x0000000002030984 */ /* 0x000e680000000800 */
[----:B0-----:R2:W-:Y:S04]  /*0330*/  @P0 STS [R2], R5 ;  /* 0x0000000502000388 */ /* 0x0015e80000000800 */
[----:B-1----:R2:W-:Y:S01]  /*0340*/  @P0 STS [R2+0x4], R3 ;  /* 0x0000040302000388 */ /* 0x0025e20000000800 */
[----:B------:R-:W-:-:S13]  /*0350*/  ISETP.GE.AND P0, PT, R0, UR6, PT ;  /* 0x0000000600007c0c */ /* 0x000fda000bf06270 */
[----:B--2---:R-:W-:Y:S05]  /*0360*/  @!P0 BRA `(.L_x_3) ;  /* 0xfffffffc00c88947 */ /* 0x004fea000383ffff */
.L_x_2:
[----:B------:R-:W-:Y:S05]  /*0370*/  BSYNC.RECONVERGENT B0 ;  /* 0x0000000000007941 */ /* 0x000fea0003800200 */
.L_x_1:
[----:B------:R-:W-:Y:S06]  /*0380*/  BAR.SYNC.DEFER_BLOCKING 0x0 ;  /* 0x0000000000007b1d */ /* 0x000fec0000010000 */
[----:B------:R-:W-:Y:S05]  /*0390*/  BRA.U UP0, `(.L_x_4) ;  /* 0xfffffffd00987547 */ /* 0x000fea000b83ffff */
.L_x_0:
[----:B0-----:R-:W0:Y:S02]  /*03a0*/  LDC R0, c[0x0][0x39c] ;  /* 0x0000e700ff007b82 */ /* 0x001e240000000800 */
[----:B0-----:R-:W-:-:S13]  /*03b0*/  ISETP.GE.AND P0, PT, R11, R0, PT ;  /* 0x000000000b00720c */ /* 0x001fda0003f06270 */
[----:B------:R-:W-:Y:S05]  /*03c0*/  @P0 EXIT ;  /* 0x000000000000094d */ /* 0x000fea0003800000 */
[----:B------:R-:W0:Y:S01]  /*03d0*/  LDS R9, [R9] ;  /* 0x0000000009097984 */ /* 0x000e220000000800 */
[----:B------:R-:W1:Y:S01]  /*03e0*/  LDC.64 R2, c[0x0][0x388] ;  /* 0x0000e200ff027b82 */ /* 0x000e620000000a00 */
[----:B------:R-:W-:Y:S02]  /*03f0*/  IMAD R11, R0, UR7, R11 ;  /* 0x00000007000b7c24 */ /* 0x000fe4000f8e020b */
[----:B------:R-:W2:Y:S05]  /*0400*/  LDS R7, [R7] ;  /* 0x0000000007077984 */ /* 0x000eaa0000000800 */
[----:B------:R-:W3:Y:S01]  /*0410*/  LDC.64 R4, c[0x0][0x390] ;  /* 0x0000e400ff047b82 */ /* 0x000ee20000000a00 */
[----:B-1----:R-:W-:-:S04]  /*0420*/  IMAD.WIDE.U32 R2, R11, 0x4, R2 ;  /* 0x000000040b027825 */ /* 0x002fc800078e0002 */
[----:B---3--:R-:W-:Y:S01]  /*0430*/  IMAD.WIDE.U32 R4, R11, 0x4, R4 ;  /* 0x000000040b047825 */ /* 0x008fe200078e0004 */
[----:B0-----:R-:W-:Y:S04]  /*0440*/  STG.E desc[UR10][R2.64], R9 ;  /* 0x0000000902007986 */ /* 0x001fe8000c10190a */
[----:B--2---:R-:W-:Y:S01]  /*0450*/  STG.E desc[UR10][R4.64], R7 ;  /* 0x0000000704007986 */ /* 0x004fe2000c10190a */
[----:B------:R-:W-:Y:S05]  /*0460*/  EXIT ;  /* 0x000000000000794d */ /* 0x000fea0003800000 */
.L_x_5:
[----:B------:R-:W-:-:S00]  /*0470*/  BRA `(.L_x_5) ;  /* 0xfffffffc00fc7947 */ /* 0x000fc0000383ffff */
[----:B------:R-:W-:-:S00]  /*0480*/  NOP ;  /* 0x0000000000007918 */ /* 0x000fc00000000000 */
[----:B------:R-:W-:-:S00]  /*0490*/  NOP ;  /* 0x0000000000007918 */ /* 0x000fc00000000000 */
[----:B------:R-:W-:-:S00]  /*04a0*/  NOP ;  /* 0x0000000000007918 */ /* 0x000fc00000000000 */
[----:B------:R-:W-:-:S00]  /*04b0*/  NOP ;  /* 0x0000000000007918 */ /* 0x000fc00000000000 */
[----:B------:R-:W-:-:S00]  /*04c0*/  NOP ;  /* 0x0000000000007918 */ /* 0x000fc00000000000 */
[----:B------:R-:W-:-:S00]  /*04d0*/  NOP ;  /* 0x0000000000007918 */ /* 0x000fc00000000000 */
[----:B------:R-:W-:-:S00]  /*04e0*/  NOP ;  /* 0x0000000000007918 */ /* 0x000fc00000000000 */
[----:B------:R-:W-:-:S00]  /*04f0*/  NOP ;  /* 0x0000000000007918 */ /* 0x000fc00000000000 */
.L_x_6:


//--------------------- .nv.shared._Z14topk_selectionPKfPiPfiii --------------------------
	.section	.nv.shared._Z14topk_selectionPKfPiPfiii,"aw",@nobits
	.sectionflags	@""
	.align	16
	.zero		1024


//--------------------- .nv.shared.reserved.0     --------------------------
	.section	.nv.shared.reserved.0,"aw",@nobits
	.weak		__nv_reservedSMEM_offset_0_alias
	.size		__nv_reservedSMEM_offset_0_alias, 0, 64
	.other		__nv_reservedSMEM_offset_0_alias,@"STO_CUDA_RESERVED_SHARED STV_DEFAULT"
__nv_reservedSMEM_offset_0_alias:
	.zero		0
	.zero		64


//--------------------- .nv.constant0._Z14topk_selectionPKfPiPfiii --------------------------
	.section	.nv.constant0._Z14topk_selectionPKfPiPfiii,"a",@progbits
	.sectionflags	@""
	.align	4
.nv.constant0._Z14topk_selectionPKfPiPfiii:
	.zero		932


//--------------------- SYMBOLS --------------------------

	.type		.nv.reservedSmem.offset0,@object
	.size		.nv.reservedSmem.offset0,0x4
	.type		.nv.reservedSmem.cap,@object
	.size		.nv.reservedSmem.cap,0x4
